	.headerflags	@"EF_CUDA_TEXMODE_UNIFIED EF_CUDA_64BIT_ADDRESS EF_CUDA_ACCELERATORS EF_CUDA_SM90 EF_CUDA_VIRTUAL_SM(EF_CUDA_SM90)"
	.elftype	@"ET_EXEC"


//--------------------- .nv.info                  --------------------------
	.section	.nv.info,"",@"SHT_CUDA_INFO"
	.align	4


	//----- nvinfo : EIATTR_REGCOUNT
	.align		4
        /*0000*/ 	.byte	0x04, 0x2f
        /*0002*/ 	.short	(.L_1 - .L_0)
	.align		4
.L_0:
        /*0004*/ 	.word	index@(triton_poi_fused__softmax_3)
        /*0008*/ 	.word	0x00000012


	//----- nvinfo : EIATTR_MIN_STACK_SIZE
	.align		4
.L_1:
        /*000c*/ 	.byte	0x04, 0x12
        /*000e*/ 	.short	(.L_3 - .L_2)
	.align		4
.L_2:
        /*0010*/ 	.word	index@(triton_poi_fused__softmax_3)
        /*0014*/ 	.word	0x00000000


	//----- nvinfo : EIATTR_FRAME_SIZE
	.align		4
.L_3:
        /*0018*/ 	.byte	0x04, 0x11
        /*001a*/ 	.short	(.L_5 - .L_4)
	.align		4
.L_4:
        /*001c*/ 	.word	index@(triton_poi_fused__softmax_3)
        /*0020*/ 	.word	0x00000000


	//----- nvinfo : EIATTR_MIN_STACK_SIZE
	.align		4
.L_5:
        /*0024*/ 	.byte	0x04, 0x12
        /*0026*/ 	.short	(.L_7 - .L_6)
	.align		4
.L_6:
        /*0028*/ 	.word	index@(triton_poi_fused__softmax_3)
        /*002c*/ 	.word	0x00000000
.L_7:


//--------------------- .nv.info.triton_poi_fused__softmax_3 --------------------------
	.section	.nv.info.triton_poi_fused__softmax_3,"",@"SHT_CUDA_INFO"
	.sectionflags	@""
	.align	4


	//----- nvinfo : EIATTR_CUDA_API_VERSION
	.align		4
        /*0000*/ 	.byte	0x04, 0x37
        /*0002*/ 	.short	(.L_9 - .L_8)
.L_8:
        /*0004*/ 	.word	0x0000007c


	//----- nvinfo : EIATTR_KPARAM_INFO
	.align		4
.L_9:
        /*0008*/ 	.byte	0x04, 0x17
        /*000a*/ 	.short	(.L_11 - .L_10)
.L_10:
        /*000c*/ 	.word	0x00000000
        /*0010*/ 	.short	0x0002
        /*0012*/ 	.short	0x0010
        /*0014*/ 	.byte	0x00, 0xf0, 0x11, 0x00


	//----- nvinfo : EIATTR_KPARAM_INFO
	.align		4
.L_11:
        /*0018*/ 	.byte	0x04, 0x17
        /*001a*/ 	.short	(.L_13 - .L_12)
.L_12:
        /*001c*/ 	.word	0x00000000
        /*0020*/ 	.short	0x0001
        /*0022*/ 	.short	0x0008
        /*0024*/ 	.byte	0x00, 0xf4, 0x21, 0x00


	//----- nvinfo : EIATTR_KPARAM_INFO
	.align		4
.L_13:
        /*0028*/ 	.byte	0x04, 0x17
        /*002a*/ 	.short	(.L_15 - .L_14)
.L_14:
        /*002c*/ 	.word	0x00000000
        /*0030*/ 	.short	0x0000
        /*0032*/ 	.short	0x0000
        /*0034*/ 	.byte	0x00, 0xf4, 0x21, 0x00


	//----- nvinfo : EIATTR_SPARSE_MMA_MASK
	.align		4
.L_15:
        /*0038*/ 	.byte	0x03, 0x50
        /*003a*/ 	.short	0x0000


	//----- nvinfo : EIATTR_MAXREG_COUNT
	.align		4
        /*003c*/ 	.byte	0x03, 0x1b
        /*003e*/ 	.short	0x00ff


	//----- nvinfo : EIATTR_EXIT_INSTR_OFFSETS
	.align		4
        /*0040*/ 	.byte	0x04, 0x1c
        /*0042*/ 	.short	(.L_17 - .L_16)


	//   ....[0]....
.L_16:
        /*0044*/ 	.word	0x00000360


	//   ....[1]....
        /*0048*/ 	.word	0x00000380


	//----- nvinfo : EIATTR_REQNTID
	.align		4
.L_17:
        /*004c*/ 	.byte	0x04, 0x10
        /*004e*/ 	.short	(.L_19 - .L_18)
.L_18:
        /*0050*/ 	.word	0x00000080
        /*0054*/ 	.word	0x00000001
        /*0058*/ 	.word	0x00000001


	//----- nvinfo : EIATTR_CBANK_PARAM_SIZE
	.align		4
.L_19:
        /*005c*/ 	.byte	0x03, 0x19
        /*005e*/ 	.short	0x0014


	//----- nvinfo : EIATTR_PARAM_CBANK
	.align		4
        /*0060*/ 	.byte	0x04, 0x0a
        /*0062*/ 	.short	(.L_21 - .L_20)
	.align		4
.L_20:
        /*0064*/ 	.word	index@(.nv.constant0.triton_poi_fused__softmax_3)
        /*0068*/ 	.short	0x0210
        /*006a*/ 	.short	0x0014


	//----- nvinfo : EIATTR_SW_WAR
	.align		4
.L_21:
        /*006c*/ 	.byte	0x04, 0x36
        /*006e*/ 	.short	(.L_23 - .L_22)
.L_22:
        /*0070*/ 	.word	0x00000008
.L_23:


//--------------------- .nv.callgraph             --------------------------
	.section	.nv.callgraph,"",@"SHT_CUDA_CALLGRAPH"
	.align	4
	.sectionentsize	8
	.align		4
        /*0000*/ 	.word	0x00000000
	.align		4
        /*0004*/ 	.word	0xffffffff
	.align		4
        /*0008*/ 	.word	0x00000000
	.align		4
        /*000c*/ 	.word	0xfffffffe
	.align		4
        /*0010*/ 	.word	0x00000000
	.align		4
        /*0014*/ 	.word	0xfffffffd
	.align		4
        /*0018*/ 	.word	0x00000000
	.align		4
        /*001c*/ 	.word	0xfffffffc


//--------------------- .text.triton_poi_fused__softmax_3 --------------------------
	.section	.text.triton_poi_fused__softmax_3,"ax",@progbits
	.align	128
        .global         triton_poi_fused__softmax_3
        .type           triton_poi_fused__softmax_3,@function
        .size           triton_poi_fused__softmax_3,(.L_x_1 - triton_poi_fused__softmax_3)
        .other          triton_poi_fused__softmax_3,@"STO_CUDA_ENTRY STV_DEFAULT"
triton_poi_fused__softmax_3:
.text.triton_poi_fused__softmax_3:
[----:B------:R-:W0:Y:S02]  /*0000*/  LDC R1, c[0x0][0x28] ;  /* 0x00000a00ff017b82 */ /* 0x000e240000000800 */
[----:B------:R-:W1:Y:S01]  /*0010*/  S2R R0, SR_TID.X ;  /* 0x0000000000007919 */ /* 0x000e620000002100 */
[----:B------:R-:W2:Y:S01]  /*0020*/  LDC.64 R2, c[0x0][0x210] ;  /* 0x00008400ff027b82 */ /* 0x000ea20000000a00 */
[----:B------:R-:W-:Y:S02]  /*0030*/  MOV R6, RZ ;  /* 0x000000ff00067202 */ /* 0x000fe40000000f00 */
[----:B------:R-:W-:Y:S01]  /*0040*/  CS2R R10, SRZ ;  /* 0x00000000000a7805 */ /* 0x000fe2000001ff00 */
[----:B------:R-:W3:Y:S01]  /*0050*/  S2R R7, SR_CTAID.X ;  /* 0x0000000000077919 */ /* 0x000ee20000002500 */
[----:B------:R-:W-:Y:S01]  /*0060*/  CS2R R12, SRZ ;  /* 0x00000000000c7805 */ /* 0x000fe2000001ff00 */
[----:B------:R-:W-:Y:S01]  /*0070*/  ULDC.64 UR4, c[0x0][0x208] ;  /* 0x0000820000047ab9 */ /* 0x000fe20000000a00 */
[----:B-1----:R-:W-:Y:S02]  /*0080*/  SHF.L.U32 R0, R0, 0x1, RZ ;  /* 0x0000000100007819 */ /* 0x002fe400000006ff */
[----:B---3--:R-:W-:-:S02]  /*0090*/  SHF.R.S32.HI R4, RZ, 0x17, R7 ;  /* 0x00000017ff047819 */ /* 0x008fc40000011407 */
[----:B------:R-:W-:Y:S02]  /*00a0*/  LOP3.LUT R0, R0, 0xfe, RZ, 0xc0, !PT ;  /* 0x000000fe00007812 */ /* 0x000fe400078ec0ff */
[----:B------:R-:W-:Y:S02]  /*00b0*/  SGXT R4, R4, 0x1 ;  /* 0x000000010404781a */ /* 0x000fe40000000200 */
[----:B------:R-:W-:Y:S01]  /*00c0*/  LEA R7, R7, R0, 0x8 ;  /* 0x0000000007077211 */ /* 0x000fe200078e40ff */
[----:B------:R-:W-:-:S03]  /*00d0*/  HFMA2.MMA R0, -RZ, RZ, 0, 0 ;  /* 0x00000000ff007435 */ /* 0x000fc600000001ff */
[----:B------:R-:W-:Y:S02]  /*00e0*/  LEA.HI R4, R4, R7, RZ, 0x2 ;  /* 0x0000000704047211 */ /* 0x000fe400078f10ff */
[----:B------:R-:W-:Y:S02]  /*00f0*/  ISETP.GE.AND P4, PT, R7, 0x100, PT ;  /* 0x000001000700780c */ /* 0x000fe40003f86270 */
[----:B------:R-:W-:-:S05]  /*0100*/  LOP3.LUT R9, R4, 0xfffffffc, RZ, 0xc0, !PT ;  /* 0xfffffffc04097812 */ /* 0x000fca00078ec0ff */
[----:B--2---:R-:W-:Y:S01]  /*0110*/  IMAD.WIDE R8, R9, 0x4, R2 ;  /* 0x0000000409087825 */ /* 0x004fe200078e0202 */
[----:B------:R-:W-:-:S05]  /*0120*/  CS2R R14, SRZ ;  /* 0x00000000000e7805 */ /* 0x000fca000001ff00 */
[----:B------:R-:W2:Y:S04]  /*0130*/  @!P4 LDG.E.EL R0, desc[UR4][R8.64] ;  /* 0x000000040800c981 */ /* 0x000ea8000c2e1900 */
[----:B------:R-:W2:Y:S04]  /*0140*/  @!P4 LDG.E.EL R11, desc[UR4][R8.64+0x4] ;  /* 0x00000404080bc981 */ /* 0x000ea8000c2e1900 */
[----:B------:R-:W3:Y:S04]  /*0150*/  @!P4 LDG.E.EL R6, desc[UR4][R8.64] ;  /* 0x000000040806c981 */ /* 0x000ee8000c2e1900 */
[----:B------:R-:W3:Y:S04]  /*0160*/  @!P4 LDG.E.EL R13, desc[UR4][R8.64+0x4] ;  /* 0x00000404080dc981 */ /* 0x000ee8000c2e1900 */
[----:B------:R-:W4:Y:S04]  /*0170*/  @!P4 LDG.E.EL R10, desc[UR4][R8.64+0x8] ;  /* 0x00000804080ac981 */ /* 0x000f28000c2e1900 */
[----:B------:R-:W5:Y:S04]  /*0180*/  @!P4 LDG.E.EL R12, desc[UR4][R8.64+0x8] ;  /* 0x00000804080cc981 */ /* 0x000f68000c2e1900 */
[----:B------:R-:W5:Y:S04]  /*0190*/  @!P4 LDG.E.EL R14, desc[UR4][R8.64+0xc] ;  /* 0x00000c04080ec981 */ /* 0x000f68000c2e1900 */
[----:B------:R-:W5:Y:S01]  /*01a0*/  @!P4 LDG.E.EL R15, desc[UR4][R8.64+0xc] ;  /* 0x00000c04080fc981 */ /* 0x000f62000c2e1900 */
[----:B------:R-:W-:Y:S01]  /*01b0*/  CS2R R4, SRZ ;  /* 0x0000000000047805 */ /* 0x000fe2000001ff00 */
[----:B------:R-:W-:-:S05]  /*01c0*/  IMAD.WIDE R2, R7, 0x4, R2 ;  /* 0x0000000407027825 */ /* 0x000fca00078e0202 */
[----:B------:R1:W5:Y:S02]  /*01d0*/  @!P4 LDG.E.64 R4, desc[UR4][R2.64] ;  /* 0x000000040204c981 */ /* 0x000364000c1e1b00 */
[----:B-1----:R-:W1:Y:S02]  /*01e0*/  LDC.64 R2, c[0x0][0x218] ;  /* 0x00008600ff027b82 */ /* 0x002e640000000a00 */
[----:B-1----:R-:W-:-:S04]  /*01f0*/  IMAD.WIDE R2, R7, 0x4, R2 ;  /* 0x0000000407027825 */ /* 0x002fc800078e0202 */
[----:B--2---:R-:W-:Y:S01]  /*0200*/  FADD R11, R11, R0 ;  /* 0x000000000b0b7221 */ /* 0x004fe20000000000 */
[----:B---3--:R-:W-:-:S03]  /*0210*/  FADD R13, R13, R6 ;  /* 0x000000060d0d7221 */ /* 0x008fc60000000000 */
[----:B----4-:R-:W-:Y:S01]  /*0220*/  FADD R11, R11, R10 ;  /* 0x0000000a0b0b7221 */ /* 0x010fe20000000000 */
[----:B-----5:R-:W-:-:S03]  /*0230*/  FADD R12, R13, R12 ;  /* 0x0000000c0d0c7221 */ /* 0x020fc60000000000 */
[----:B------:R-:W-:Y:S01]  /*0240*/  FADD R11, R11, R14 ;  /* 0x0000000e0b0b7221 */ /* 0x000fe20000000000 */
[----:B------:R-:W-:-:S04]  /*0250*/  FADD R12, R12, R15 ;  /* 0x0000000f0c0c7221 */ /* 0x000fc80000000000 */
[C---:B------:R-:W-:Y:S02]  /*0260*/  FSETP.GT.AND P0, PT, |R11|.reuse, 8.50705917302346158658e+37, PT ;  /* 0x7e8000000b00780b */ /* 0x040fe40003f04200 */
[----:B------:R-:W-:Y:S02]  /*0270*/  FSETP.GEU.AND P2, PT, |R11|, 1.175494350822287508e-38, PT ;  /* 0x008000000b00780b */ /* 0x000fe40003f4e200 */
[C---:B------:R-:W-:Y:S02]  /*0280*/  FSETP.GT.AND P1, PT, |R12|.reuse, 8.50705917302346158658e+37, PT ;  /* 0x7e8000000c00780b */ /* 0x040fe40003f24200 */
[----:B------:R-:W-:-:S07]  /*0290*/  FSETP.GEU.AND P3, PT, |R12|, 1.175494350822287508e-38, PT ;  /* 0x008000000c00780b */ /* 0x000fce0003f6e200 */
[----:B------:R-:W-:Y:S01]  /*02a0*/  @P0 FMUL R11, R11, 0.25 ;  /* 0x3e8000000b0b0820 */ /* 0x000fe20000400000 */
[----:B------:R-:W-:-:S03]  /*02b0*/  @P0 FMUL R4, R4, 0.25 ;  /* 0x3e80000004040820 */ /* 0x000fc60000400000 */
[----:B------:R-:W-:Y:S01]  /*02c0*/  @P1 FMUL R12, R12, 0.25 ;  /* 0x3e8000000c0c1820 */ /* 0x000fe20000400000 */
[----:B------:R-:W-:Y:S01]  /*02d0*/  @!P2 FMUL R11, R11, 16777216 ;  /* 0x4b8000000b0ba820 */ /* 0x000fe20000400000 */
[----:B------:R-:W-:Y:S01]  /*02e0*/  @P1 FMUL R5, R5, 0.25 ;  /* 0x3e80000005051820 */ /* 0x000fe20000400000 */
[----:B------:R-:W-:Y:S01]  /*02f0*/  @!P2 FMUL R4, R4, 16777216 ;  /* 0x4b8000000404a820 */ /* 0x000fe20000400000 */
[----:B------:R-:W-:Y:S02]  /*0300*/  @!P3 FMUL R12, R12, 16777216 ;  /* 0x4b8000000c0cb820 */ /* 0x000fe40000400000 */
[----:B------:R-:W-:Y:S01]  /*0310*/  @!P3 FMUL R5, R5, 16777216 ;  /* 0x4b8000000505b820 */ /* 0x000fe20000400000 */
[----:B------:R-:W1:Y:S08]  /*0320*/  MUFU.RCP R11, R11 ;  /* 0x0000000b000b7308 */ /* 0x000e700000001000 */
[----:B------:R-:W2:Y:S01]  /*0330*/  MUFU.RCP R12, R12 ;  /* 0x0000000c000c7308 */ /* 0x000ea20000001000 */
[----:B-1----:R-:W-:Y:S01]  /*0340*/  FMUL R4, R11, R4 ;  /* 0x000000040b047220 */ /* 0x002fe20000400000 */
[----:B--2---:R-:W-:Y:S01]  /*0350*/  FMUL R5, R12, R5 ;  /* 0x000000050c057220 */ /* 0x004fe20000400000 */
[----:B------:R-:W-:Y:S06]  /*0360*/  @P4 EXIT ;  /* 0x000000000000494d */ /* 0x000fec0003800000 */
[----:B------:R-:W-:Y:S01]  /*0370*/  STG.E.64 desc[UR4][R2.64], R4 ;  /* 0x0000000402007986 */ /* 0x000fe2000c101b04 */
[----:B------:R-:W-:Y:S05]  /*0380*/  EXIT ;  /* 0x000000000000794d */ /* 0x000fea0003800000 */
.L_x_0:
[----:B------:R-:W-:-:S00]  /*0390*/  BRA `(.L_x_0) ;  /* 0xfffffffc00fc7947 */ /* 0x000fc0000383ffff */
[----:B------:R-:W-:-:S00]  /*03a0*/  NOP ;  /* 0x0000000000007918 */ /* 0x000fc00000000000 */
        /* <DEDUP_REMOVED lines=13> */
.L_x_1:


//--------------------- .nv.constant0.triton_poi_fused__softmax_3 --------------------------
	.section	.nv.constant0.triton_poi_fused__softmax_3,"a",@progbits
	.sectionflags	@""
	.align	4
.nv.constant0.triton_poi_fused__softmax_3:
	.zero		548
